//
// Generated by NVIDIA NVVM Compiler
//
// Compiler Build ID: CL-36424714
// Cuda compilation tools, release 13.0, V13.0.88
// Based on NVVM 20.0.0
//

.version 9.0
.target sm_100
.address_size 64

	// .globl	_Z9cuda_normP5pointIdEiPd

.visible .entry _Z9cuda_normP5pointIdEiPd(
	.param .u64 .ptr .align 1 _Z9cuda_normP5pointIdEiPd_param_0,
	.param .u32 _Z9cuda_normP5pointIdEiPd_param_1,
	.param .u64 .ptr .align 1 _Z9cuda_normP5pointIdEiPd_param_2
)
{
	.reg .pred 	%p<28>;
	.reg .b32 	%r<39>;
	.reg .b32 	%f<195>;
	.reg .b64 	%rd<11>;
	.reg .b64 	%fd<16>;

	ld.param.u64 	%rd4, [_Z9cuda_normP5pointIdEiPd_param_0];
	ld.param.u32 	%r2, [_Z9cuda_normP5pointIdEiPd_param_1];
	ld.param.u64 	%rd3, [_Z9cuda_normP5pointIdEiPd_param_2];
	cvta.to.global.u64 	%rd5, %rd4;
	mov.u32 	%r3, %tid.x;
	mov.u32 	%r4, %ctaid.x;
	mov.u32 	%r5, %ntid.x;
	mad.lo.s32 	%r1, %r4, %r5, %r3;
	mul.wide.s32 	%rd6, %r2, 24;
	add.s64 	%rd1, %rd5, %rd6;
	ld.global.f64 	%fd1, [%rd1];
	mul.wide.s32 	%rd7, %r1, 24;
	add.s64 	%rd2, %rd5, %rd7;
	ld.global.f64 	%fd2, [%rd2];
	sub.f64 	%fd3, %fd1, %fd2;
	cvt.rn.f32.f64 	%f1, %fd3;
	abs.f32 	%f2, %f1;
	setp.eq.f32 	%p1, %f1, 0f3F800000;
	mov.f32 	%f192, 0f3F800000;
	@%p1 bra 	$L__BB0_5;
	setp.num.f32 	%p2, %f2, %f2;
	@%p2 bra 	$L__BB0_3;
	mov.f32 	%f75, 0f40000000;
	add.rn.f32 	%f192, %f1, %f75;
	bra.uni 	$L__BB0_5;
$L__BB0_3:
	setp.lt.f32 	%p3, %f2, 0f00800000;
	mul.f32 	%f20, %f2, 0f4B800000;
	selp.f32 	%f21, %f20, %f2, %p3;
	mov.b32 	%r6, %f21;
	add.s32 	%r7, %r6, -1060439283;
	and.b32  	%r8, %r7, -8388608;
	sub.s32 	%r9, %r6, %r8;
	mov.b32 	%f22, %r9;
	cvt.rn.f32.s32 	%f23, %r8;
	selp.f32 	%f24, 0fC1C00000, 0f00000000, %p3;
	fma.rn.f32 	%f25, %f23, 0f34000000, %f24;
	add.f32 	%f26, %f22, 0fBF800000;
	add.f32 	%f27, %f22, 0f3F800000;
	rcp.approx.ftz.f32 	%f28, %f27;
	add.f32 	%f29, %f26, %f26;
	mul.f32 	%f30, %f29, %f28;
	mul.f32 	%f31, %f30, %f30;
	neg.f32 	%f32, %f30;
	sub.f32 	%f33, %f26, %f30;
	add.f32 	%f34, %f33, %f33;
	fma.rn.f32 	%f35, %f32, %f26, %f34;
	mul.rn.f32 	%f36, %f28, %f35;
	fma.rn.f32 	%f37, %f31, 0f3A2C32E4, 0f3B52E7DB;
	fma.rn.f32 	%f38, %f37, %f31, 0f3C93BB73;
	fma.rn.f32 	%f39, %f38, %f31, 0f3DF6384F;
	mul.rn.f32 	%f40, %f39, %f31;
	fma.rn.f32 	%f41, %f30, 0f3FB8AA3B, %f25;
	mul.f32 	%f42, %f40, 0f40400000;
	sub.f32 	%f43, %f25, %f41;
	fma.rn.f32 	%f44, %f30, 0f3FB8AA3B, %f43;
	fma.rn.f32 	%f45, %f36, 0f3FB8AA3B, %f44;
	fma.rn.f32 	%f46, %f30, 0f32A55E34, %f45;
	fma.rn.f32 	%f47, %f42, %f36, %f46;
	fma.rn.f32 	%f48, %f40, %f30, %f47;
	add.rn.f32 	%f49, %f41, %f48;
	mov.f32 	%f50, 0f40000000;
	mul.rn.f32 	%f51, %f49, %f50;
	cvt.rni.f32.f32 	%f52, %f51;
	sub.f32 	%f53, %f51, %f52;
	neg.f32 	%f54, %f51;
	fma.rn.f32 	%f55, %f49, 0f40000000, %f54;
	neg.f32 	%f56, %f41;
	add.rn.f32 	%f57, %f49, %f56;
	neg.f32 	%f58, %f57;
	add.rn.f32 	%f59, %f48, %f58;
	fma.rn.f32 	%f60, %f59, 0f40000000, %f55;
	add.f32 	%f61, %f53, %f60;
	setp.gt.f32 	%p4, %f52, 0f00000000;
	selp.b32 	%r10, 0, -2097152000, %p4;
	setp.neu.f32 	%p5, %f1, 0f00000000;
	setp.neu.f32 	%p6, %f2, 0f7F800000;
	setp.lt.f32 	%p7, %f51, 0f00000000;
	selp.f32 	%f62, 0f00000000, 0f7F800000, %p7;
	abs.f32 	%f63, %f51;
	setp.gt.f32 	%p8, %f63, 0f43180000;
	cvt.rzi.s32.f32 	%r11, %f52;
	shl.b32 	%r12, %r11, 23;
	sub.s32 	%r13, %r12, %r10;
	mov.b32 	%f64, %r13;
	add.s32 	%r14, %r10, 2130706432;
	mov.b32 	%f65, %r14;
	fma.rn.f32 	%f66, %f61, 0f391FCB8E, 0f3AAF85ED;
	fma.rn.f32 	%f67, %f66, %f61, 0f3C1D9856;
	fma.rn.f32 	%f68, %f67, %f61, 0f3D6357BB;
	fma.rn.f32 	%f69, %f68, %f61, 0f3E75FDEC;
	fma.rn.f32 	%f70, %f69, %f61, 0f3F317218;
	fma.rn.f32 	%f71, %f70, %f61, 0f3F800000;
	mul.f32 	%f72, %f71, %f65;
	mul.f32 	%f73, %f72, %f64;
	selp.f32 	%f192, %f62, %f73, %p8;
	and.pred  	%p9, %p5, %p6;
	@%p9 bra 	$L__BB0_5;
	add.f32 	%f74, %f1, %f1;
	mov.b32 	%r15, %f74;
	and.b32  	%r16, %r15, 2147483647;
	mov.b32 	%f192, %r16;
$L__BB0_5:
	ld.global.f64 	%fd4, [%rd1+8];
	ld.global.f64 	%fd5, [%rd2+8];
	sub.f64 	%fd6, %fd4, %fd5;
	cvt.rn.f32.f64 	%f7, %fd6;
	abs.f32 	%f8, %f7;
	setp.eq.f32 	%p10, %f7, 0f3F800000;
	mov.f32 	%f193, 0f3F800000;
	@%p10 bra 	$L__BB0_10;
	setp.num.f32 	%p11, %f8, %f8;
	@%p11 bra 	$L__BB0_8;
	mov.f32 	%f132, 0f40000000;
	add.rn.f32 	%f193, %f7, %f132;
	bra.uni 	$L__BB0_10;
$L__BB0_8:
	setp.lt.f32 	%p12, %f8, 0f00800000;
	mul.f32 	%f77, %f8, 0f4B800000;
	selp.f32 	%f78, %f77, %f8, %p12;
	mov.b32 	%r17, %f78;
	add.s32 	%r18, %r17, -1060439283;
	and.b32  	%r19, %r18, -8388608;
	sub.s32 	%r20, %r17, %r19;
	mov.b32 	%f79, %r20;
	cvt.rn.f32.s32 	%f80, %r19;
	selp.f32 	%f81, 0fC1C00000, 0f00000000, %p12;
	fma.rn.f32 	%f82, %f80, 0f34000000, %f81;
	add.f32 	%f83, %f79, 0fBF800000;
	add.f32 	%f84, %f79, 0f3F800000;
	rcp.approx.ftz.f32 	%f85, %f84;
	add.f32 	%f86, %f83, %f83;
	mul.f32 	%f87, %f86, %f85;
	mul.f32 	%f88, %f87, %f87;
	neg.f32 	%f89, %f87;
	sub.f32 	%f90, %f83, %f87;
	add.f32 	%f91, %f90, %f90;
	fma.rn.f32 	%f92, %f89, %f83, %f91;
	mul.rn.f32 	%f93, %f85, %f92;
	fma.rn.f32 	%f94, %f88, 0f3A2C32E4, 0f3B52E7DB;
	fma.rn.f32 	%f95, %f94, %f88, 0f3C93BB73;
	fma.rn.f32 	%f96, %f95, %f88, 0f3DF6384F;
	mul.rn.f32 	%f97, %f96, %f88;
	fma.rn.f32 	%f98, %f87, 0f3FB8AA3B, %f82;
	mul.f32 	%f99, %f97, 0f40400000;
	sub.f32 	%f100, %f82, %f98;
	fma.rn.f32 	%f101, %f87, 0f3FB8AA3B, %f100;
	fma.rn.f32 	%f102, %f93, 0f3FB8AA3B, %f101;
	fma.rn.f32 	%f103, %f87, 0f32A55E34, %f102;
	fma.rn.f32 	%f104, %f99, %f93, %f103;
	fma.rn.f32 	%f105, %f97, %f87, %f104;
	add.rn.f32 	%f106, %f98, %f105;
	mov.f32 	%f107, 0f40000000;
	mul.rn.f32 	%f108, %f106, %f107;
	cvt.rni.f32.f32 	%f109, %f108;
	sub.f32 	%f110, %f108, %f109;
	neg.f32 	%f111, %f108;
	fma.rn.f32 	%f112, %f106, 0f40000000, %f111;
	neg.f32 	%f113, %f98;
	add.rn.f32 	%f114, %f106, %f113;
	neg.f32 	%f115, %f114;
	add.rn.f32 	%f116, %f105, %f115;
	fma.rn.f32 	%f117, %f116, 0f40000000, %f112;
	add.f32 	%f118, %f110, %f117;
	setp.gt.f32 	%p13, %f109, 0f00000000;
	selp.b32 	%r21, 0, -2097152000, %p13;
	setp.neu.f32 	%p14, %f7, 0f00000000;
	setp.neu.f32 	%p15, %f8, 0f7F800000;
	setp.lt.f32 	%p16, %f108, 0f00000000;
	selp.f32 	%f119, 0f00000000, 0f7F800000, %p16;
	abs.f32 	%f120, %f108;
	setp.gt.f32 	%p17, %f120, 0f43180000;
	cvt.rzi.s32.f32 	%r22, %f109;
	shl.b32 	%r23, %r22, 23;
	sub.s32 	%r24, %r23, %r21;
	mov.b32 	%f121, %r24;
	add.s32 	%r25, %r21, 2130706432;
	mov.b32 	%f122, %r25;
	fma.rn.f32 	%f123, %f118, 0f391FCB8E, 0f3AAF85ED;
	fma.rn.f32 	%f124, %f123, %f118, 0f3C1D9856;
	fma.rn.f32 	%f125, %f124, %f118, 0f3D6357BB;
	fma.rn.f32 	%f126, %f125, %f118, 0f3E75FDEC;
	fma.rn.f32 	%f127, %f126, %f118, 0f3F317218;
	fma.rn.f32 	%f128, %f127, %f118, 0f3F800000;
	mul.f32 	%f129, %f128, %f122;
	mul.f32 	%f130, %f129, %f121;
	selp.f32 	%f193, %f119, %f130, %p17;
	and.pred  	%p18, %p14, %p15;
	@%p18 bra 	$L__BB0_10;
	add.f32 	%f131, %f7, %f7;
	mov.b32 	%r26, %f131;
	and.b32  	%r27, %r26, 2147483647;
	mov.b32 	%f193, %r27;
$L__BB0_10:
	ld.global.f64 	%fd7, [%rd1+16];
	ld.global.f64 	%fd8, [%rd2+16];
	sub.f64 	%fd9, %fd7, %fd8;
	cvt.rn.f32.f64 	%f13, %fd9;
	abs.f32 	%f14, %f13;
	setp.eq.f32 	%p19, %f13, 0f3F800000;
	mov.f32 	%f194, 0f3F800000;
	@%p19 bra 	$L__BB0_15;
	setp.num.f32 	%p20, %f14, %f14;
	@%p20 bra 	$L__BB0_13;
	mov.f32 	%f189, 0f40000000;
	add.rn.f32 	%f194, %f13, %f189;
	bra.uni 	$L__BB0_15;
$L__BB0_13:
	setp.lt.f32 	%p21, %f14, 0f00800000;
	mul.f32 	%f134, %f14, 0f4B800000;
	selp.f32 	%f135, %f134, %f14, %p21;
	mov.b32 	%r28, %f135;
	add.s32 	%r29, %r28, -1060439283;
	and.b32  	%r30, %r29, -8388608;
	sub.s32 	%r31, %r28, %r30;
	mov.b32 	%f136, %r31;
	cvt.rn.f32.s32 	%f137, %r30;
	selp.f32 	%f138, 0fC1C00000, 0f00000000, %p21;
	fma.rn.f32 	%f139, %f137, 0f34000000, %f138;
	add.f32 	%f140, %f136, 0fBF800000;
	add.f32 	%f141, %f136, 0f3F800000;
	rcp.approx.ftz.f32 	%f142, %f141;
	add.f32 	%f143, %f140, %f140;
	mul.f32 	%f144, %f143, %f142;
	mul.f32 	%f145, %f144, %f144;
	neg.f32 	%f146, %f144;
	sub.f32 	%f147, %f140, %f144;
	add.f32 	%f148, %f147, %f147;
	fma.rn.f32 	%f149, %f146, %f140, %f148;
	mul.rn.f32 	%f150, %f142, %f149;
	fma.rn.f32 	%f151, %f145, 0f3A2C32E4, 0f3B52E7DB;
	fma.rn.f32 	%f152, %f151, %f145, 0f3C93BB73;
	fma.rn.f32 	%f153, %f152, %f145, 0f3DF6384F;
	mul.rn.f32 	%f154, %f153, %f145;
	fma.rn.f32 	%f155, %f144, 0f3FB8AA3B, %f139;
	mul.f32 	%f156, %f154, 0f40400000;
	sub.f32 	%f157, %f139, %f155;
	fma.rn.f32 	%f158, %f144, 0f3FB8AA3B, %f157;
	fma.rn.f32 	%f159, %f150, 0f3FB8AA3B, %f158;
	fma.rn.f32 	%f160, %f144, 0f32A55E34, %f159;
	fma.rn.f32 	%f161, %f156, %f150, %f160;
	fma.rn.f32 	%f162, %f154, %f144, %f161;
	add.rn.f32 	%f163, %f155, %f162;
	mov.f32 	%f164, 0f40000000;
	mul.rn.f32 	%f165, %f163, %f164;
	cvt.rni.f32.f32 	%f166, %f165;
	sub.f32 	%f167, %f165, %f166;
	neg.f32 	%f168, %f165;
	fma.rn.f32 	%f169, %f163, 0f40000000, %f168;
	neg.f32 	%f170, %f155;
	add.rn.f32 	%f171, %f163, %f170;
	neg.f32 	%f172, %f171;
	add.rn.f32 	%f173, %f162, %f172;
	fma.rn.f32 	%f174, %f173, 0f40000000, %f169;
	add.f32 	%f175, %f167, %f174;
	setp.gt.f32 	%p22, %f166, 0f00000000;
	selp.b32 	%r32, 0, -2097152000, %p22;
	setp.neu.f32 	%p23, %f13, 0f00000000;
	setp.neu.f32 	%p24, %f14, 0f7F800000;
	setp.lt.f32 	%p25, %f165, 0f00000000;
	selp.f32 	%f176, 0f00000000, 0f7F800000, %p25;
	abs.f32 	%f177, %f165;
	setp.gt.f32 	%p26, %f177, 0f43180000;
	cvt.rzi.s32.f32 	%r33, %f166;
	shl.b32 	%r34, %r33, 23;
	sub.s32 	%r35, %r34, %r32;
	mov.b32 	%f178, %r35;
	add.s32 	%r36, %r32, 2130706432;
	mov.b32 	%f179, %r36;
	fma.rn.f32 	%f180, %f175, 0f391FCB8E, 0f3AAF85ED;
	fma.rn.f32 	%f181, %f180, %f175, 0f3C1D9856;
	fma.rn.f32 	%f182, %f181, %f175, 0f3D6357BB;
	fma.rn.f32 	%f183, %f182, %f175, 0f3E75FDEC;
	fma.rn.f32 	%f184, %f183, %f175, 0f3F317218;
	fma.rn.f32 	%f185, %f184, %f175, 0f3F800000;
	mul.f32 	%f186, %f185, %f179;
	mul.f32 	%f187, %f186, %f178;
	selp.f32 	%f194, %f176, %f187, %p26;
	and.pred  	%p27, %p23, %p24;
	@%p27 bra 	$L__BB0_15;
	add.f32 	%f188, %f13, %f13;
	mov.b32 	%r37, %f188;
	and.b32  	%r38, %r37, 2147483647;
	mov.b32 	%f194, %r38;
$L__BB0_15:
	cvt.f64.f32 	%fd10, %f193;
	cvt.f64.f32 	%fd11, %f192;
	cvta.to.global.u64 	%rd8, %rd3;
	cvt.f64.f32 	%fd12, %f194;
	add.f64 	%fd13, %fd11, %fd10;
	add.f64 	%fd14, %fd13, %fd12;
	cvt.rn.f32.f64 	%f190, %fd14;
	sqrt.rn.f32 	%f191, %f190;
	cvt.f64.f32 	%fd15, %f191;
	mul.wide.s32 	%rd9, %r1, 8;
	add.s64 	%rd10, %rd8, %rd9;
	st.global.f64 	[%rd10], %fd15;
	ret;

}


// ===== COMPILED SASS (sm_100) =====

	.target	sm_100

	.elftype	@"ET_EXEC"


//--------------------- .note.nv.tkinfo           --------------------------
	.section	.note.nv.tkinfo,"",@"SHT_NOTE"
	.sectionflags	@"SHF_NOTE_NV_TKINFO"
	.tkinfo
        /*0018*/ 	.word	0x00000002
        /*0030*/ 	.string	""
        /*0030*/ 	.string	"ptxas"
        /*0030*/ 	.string	"Cuda compilation tools, release 13.0, V13.0.88"
        /*0030*/ 	.string	"Build cuda_13.0.r13.0/compiler.36424714_0"
        /*0030*/ 	.string	"-arch sm_100 -m 64 "



//--------------------- .note.nv.cuinfo           --------------------------
	.section	.note.nv.cuinfo,"",@"SHT_NOTE"
	.sectionflags	@"SHF_NOTE_NV_CUINFO"
        /*0018*/ 	.short	0x0002
        /*001a*/ 	.short	0x0064
        /*001c*/ 	.short	0x0082
	.zero		2


//--------------------- .nv.info                  --------------------------
	.section	.nv.info,"",@"SHT_CUDA_INFO"
	.align	4


	//----- nvinfo : EIATTR_REGCOUNT
	.align		4
        /*0000*/ 	.byte	0x04, 0x2f
        /*0002*/ 	.short	(.L_1 - .L_0)
	.align		4
.L_0:
        /*0004*/ 	.word	index@(_Z9cuda_normP5pointIdEiPd)
        /*0008*/ 	.word	0x00000016


	//----- nvinfo : EIATTR_FRAME_SIZE
	.align		4
.L_1:
        /*000c*/ 	.byte	0x04, 0x11
        /*000e*/ 	.short	(.L_3 - .L_2)
	.align		4
.L_2:
        /*0010*/ 	.word	index@($__internal_0_$__cuda_sm20_sqrt_rn_f32_slowpath)
        /*0014*/ 	.word	0x00000000


	//----- nvinfo : EIATTR_FRAME_SIZE
	.align		4
.L_3:
        /*0018*/ 	.byte	0x04, 0x11
        /*001a*/ 	.short	(.L_5 - .L_4)
	.align		4
.L_4:
        /*001c*/ 	.word	index@(_Z9cuda_normP5pointIdEiPd)
        /*0020*/ 	.word	0x00000000


	//----- nvinfo : EIATTR_MIN_STACK_SIZE
	.align		4
.L_5:
        /*0024*/ 	.byte	0x04, 0x12
        /*0026*/ 	.short	(.L_7 - .L_6)
	.align		4
.L_6:
        /*0028*/ 	.word	index@(_Z9cuda_normP5pointIdEiPd)
        /*002c*/ 	.word	0x00000000
.L_7:


//--------------------- .nv.compat                --------------------------
	.section	.nv.compat,"",@"SHT_CUDA_COMPAT_INFO"
	.align	4
        /*0000*/ 	.byte	0x02, 0x09, 0x00, 0x00, 0x02, 0x02, 0x01, 0x00, 0x02, 0x05, 0x05, 0x00, 0x03, 0x07, 0x01, 0x01
        /*0010*/ 	.byte	0x02, 0x03, 0x00, 0x00, 0x02, 0x06, 0x01, 0x00, 0x04, 0x0b, 0x08, 0x00, 0x01, 0x00, 0x00, 0x00
        /*0020*/ 	.byte	0x00, 0x00, 0x00, 0x00


//--------------------- .nv.info._Z9cuda_normP5pointIdEiPd --------------------------
	.section	.nv.info._Z9cuda_normP5pointIdEiPd,"",@"SHT_CUDA_INFO"
	.sectionflags	@""
	.align	4


	//----- nvinfo : EIATTR_CUDA_API_VERSION
	.align		4
        /*0000*/ 	.byte	0x04, 0x37
        /*0002*/ 	.short	(.L_9 - .L_8)
.L_8:
        /*0004*/ 	.word	0x00000082


	//----- nvinfo : EIATTR_KPARAM_INFO
	.align		4
.L_9:
        /*0008*/ 	.byte	0x04, 0x17
        /*000a*/ 	.short	(.L_11 - .L_10)
.L_10:
        /*000c*/ 	.word	0x00000000
        /*0010*/ 	.short	0x0002
        /*0012*/ 	.short	0x0010
        /*0014*/ 	.byte	0x00, 0xf5, 0x21, 0x00


	//----- nvinfo : EIATTR_KPARAM_INFO
	.align		4
.L_11:
        /*0018*/ 	.byte	0x04, 0x17
        /*001a*/ 	.short	(.L_13 - .L_12)
.L_12:
        /*001c*/ 	.word	0x00000000
        /*0020*/ 	.short	0x0001
        /*0022*/ 	.short	0x0008
        /*0024*/ 	.byte	0x00, 0xf0, 0x11, 0x00


	//----- nvinfo : EIATTR_KPARAM_INFO
	.align		4
.L_13:
        /*0028*/ 	.byte	0x04, 0x17
        /*002a*/ 	.short	(.L_15 - .L_14)
.L_14:
        /*002c*/ 	.word	0x00000000
        /*0030*/ 	.short	0x0000
        /*0032*/ 	.short	0x0000
        /*0034*/ 	.byte	0x00, 0xf5, 0x21, 0x00


	//----- nvinfo : EIATTR_SPARSE_MMA_MASK
	.align		4
.L_15:
        /*0038*/ 	.byte	0x03, 0x50
        /*003a*/ 	.short	0x0000


	//----- nvinfo : EIATTR_MAXREG_COUNT
	.align		4
        /*003c*/ 	.byte	0x03, 0x1b
        /*003e*/ 	.short	0x00ff


	//----- nvinfo : EIATTR_MERCURY_ISA_VERSION
	.align		4
        /*0040*/ 	.byte	0x03, 0x5f
        /*0042*/ 	.short	0x0101


	//----- nvinfo : EIATTR_VRC_CTA_INIT_COUNT
	.align		4
        /*0044*/ 	.byte	0x02, 0x4a
	.zero		1
	.zero		1


	//----- nvinfo : EIATTR_EXIT_INSTR_OFFSETS
	.align		4
        /*0048*/ 	.byte	0x04, 0x1c
        /*004a*/ 	.short	(.L_17 - .L_16)


	//   ....[0]....
.L_16:
        /*004c*/ 	.word	0x00001000


	//----- nvinfo : EIATTR_CRS_STACK_SIZE
	.align		4
.L_17:
        /*0050*/ 	.byte	0x04, 0x1e
        /*0052*/ 	.short	(.L_19 - .L_18)
.L_18:
        /*0054*/ 	.word	0x00000000


	//----- nvinfo : EIATTR_CBANK_PARAM_SIZE
	.align		4
.L_19:
        /*0058*/ 	.byte	0x03, 0x19
        /*005a*/ 	.short	0x0018


	//----- nvinfo : EIATTR_PARAM_CBANK
	.align		4
        /*005c*/ 	.byte	0x04, 0x0a
        /*005e*/ 	.short	(.L_21 - .L_20)
	.align		4
.L_20:
        /*0060*/ 	.word	index@(.nv.constant0._Z9cuda_normP5pointIdEiPd)
        /*0064*/ 	.short	0x0380
        /*0066*/ 	.short	0x0018


	//----- nvinfo : EIATTR_SW_WAR
	.align		4
.L_21:
        /*0068*/ 	.byte	0x04, 0x36
        /*006a*/ 	.short	(.L_23 - .L_22)
.L_22:
        /*006c*/ 	.word	0x00000008
.L_23:


//--------------------- .nv.callgraph             --------------------------
	.section	.nv.callgraph,"",@"SHT_CUDA_CALLGRAPH"
	.align	4
	.sectionentsize	8
	.align		4
        /*0000*/ 	.word	0x00000000
	.align		4
        /*0004*/ 	.word	0xffffffff
	.align		4
        /*0008*/ 	.word	0x00000000
	.align		4
        /*000c*/ 	.word	0xfffffffe
	.align		4
        /*0010*/ 	.word	0x00000000
	.align		4
        /*0014*/ 	.word	0xfffffffd
	.align		4
        /*0018*/ 	.word	0x00000000
	.align		4
        /*001c*/ 	.word	0xfffffffc


//--------------------- .text._Z9cuda_normP5pointIdEiPd --------------------------
	.section	.text._Z9cuda_normP5pointIdEiPd,"ax",@progbits
	.align	128
        .global         _Z9cuda_normP5pointIdEiPd
        .type           _Z9cuda_normP5pointIdEiPd,@function
        .size           _Z9cuda_normP5pointIdEiPd,(.L_x_11 - _Z9cuda_normP5pointIdEiPd)
        .other          _Z9cuda_normP5pointIdEiPd,@"STO_CUDA_ENTRY STV_DEFAULT"
_Z9cuda_normP5pointIdEiPd:
.text._Z9cuda_normP5pointIdEiPd:
[----:B------:R-:W-:Y:S01]  /*0000*/  LDC R1, c[0x0][0x37c] ;  /* 0x0000df00ff017b82 */ /* 0x000fe20000000800 */
[----:B------:R-:W0:Y:S07]  /*0010*/  S2R R2, SR_TID.X ;  /* 0x0000000000027919 */ /* 0x000e2e0000002100 */
[----:B------:R-:W0:Y:S01]  /*0020*/  S2UR UR6, SR_CTAID.X ;  /* 0x00000000000679c3 */ /* 0x000e220000002500 */
[----:B------:R-:W1:Y:S07]  /*0030*/  LDCU.64 UR4, c[0x0][0x358] ;  /* 0x00006b00ff0477ac */ /* 0x000e6e0008000a00 */
[----:B------:R-:W0:Y:S08]  /*0040*/  LDC R3, c[0x0][0x360] ;  /* 0x0000d800ff037b82 */ /* 0x000e300000000800 */
[----:B------:R-:W2:Y:S08]  /*0050*/  LDC R7, c[0x0][0x388] ;  /* 0x0000e200ff077b82 */ /* 0x000eb00000000800 */
[----:B------:R-:W2:Y:S01]  /*0060*/  LDC.64 R8, c[0x0][0x380] ;  /* 0x0000e000ff087b82 */ /* 0x000ea20000000a00 */
[----:B0-----:R-:W-:-:S02]  /*0070*/  IMAD R2, R3, UR6, R2 ;  /* 0x0000000603027c24 */ /* 0x001fc4000f8e0202 */
[----:B--2---:R-:W-:-:S04]  /*0080*/  IMAD.WIDE R6, R7, 0x18, R8 ;  /* 0x0000001807067825 */ /* 0x004fc800078e0208 */
[----:B------:R-:W-:Y:S01]  /*0090*/  IMAD.WIDE R8, R2, 0x18, R8 ;  /* 0x0000001802087825 */ /* 0x000fe200078e0208 */
[----:B-1----:R-:W2:Y:S04]  /*00a0*/  LDG.E.64 R4, desc[UR4][R6.64] ;  /* 0x0000000406047981 */ /* 0x002ea8000c1e1b00 */
[----:B------:R-:W2:Y:S04]  /*00b0*/  LDG.E.64 R10, desc[UR4][R8.64] ;  /* 0x00000004080a7981 */ /* 0x000ea8000c1e1b00 */
[----:B------:R-:W3:Y:S04]  /*00c0*/  LDG.E.64 R12, desc[UR4][R6.64+0x8] ;  /* 0x00000804060c7981 */ /* 0x000ee8000c1e1b00 */
[----:B------:R-:W3:Y:S04]  /*00d0*/  LDG.E.64 R14, desc[UR4][R8.64+0x8] ;  /* 0x00000804080e7981 */ /* 0x000ee8000c1e1b00 */
[----:B------:R-:W4:Y:S04]  /*00e0*/  LDG.E.64 R16, desc[UR4][R6.64+0x10] ;  /* 0x0000100406107981 */ /* 0x000f28000c1e1b00 */
[----:B------:R-:W4:Y:S01]  /*00f0*/  LDG.E.64 R18, desc[UR4][R8.64+0x10] ;  /* 0x0000100408127981 */ /* 0x000f22000c1e1b00 */
[----:B------:R-:W-:Y:S01]  /*0100*/  BSSY.RECONVERGENT B0, `(.L_x_0) ;  /* 0x000004d000007945 */ /* 0x000fe20003800200 */
[----:B--2---:R-:W-:Y:S01]  /*0110*/  DADD R10, R4, -R10 ;  /* 0x00000000040a7229 */ /* 0x004fe2000000080a */
[----:B------:R-:W-:-:S05]  /*0120*/  MOV R5, 0x3f800000 ;  /* 0x3f80000000057802 */ /* 0x000fca0000000f00 */
[----:B------:R-:W0:Y:S01]  /*0130*/  F2F.F32.F64 R0, R10 ;  /* 0x0000000a00007310 */ /* 0x000e220000301000 */
[----:B---3--:R-:W-:-:S07]  /*0140*/  DADD R12, R12, -R14 ;  /* 0x000000000c0c7229 */ /* 0x008fce000000080e */
[----:B------:R-:W1:Y:S01]  /*0150*/  F2F.F32.F64 R3, R12 ;  /* 0x0000000c00037310 */ /* 0x000e620000301000 */
[----:B----4-:R-:W-:Y:S01]  /*0160*/  DADD R16, R16, -R18 ;  /* 0x0000000010107229 */ /* 0x010fe20000000812 */
[----:B0-----:R-:W-:-:S06]  /*0170*/  FSETP.NEU.AND P0, PT, R0, 1, PT ;  /* 0x3f8000000000780b */ /* 0x001fcc0003f0d000 */
[----:B------:R-:W0:Y:S01]  /*0180*/  F2F.F32.F64 R4, R16 ;  /* 0x0000001000047310 */ /* 0x000e220000301000 */
[----:B-1----:R-:W-:Y:S02]  /*0190*/  FSETP.NEU.AND P2, PT, R3, 1, PT ;  /* 0x3f8000000300780b */ /* 0x002fe40003f4d000 */
[----:B0-----:R-:W-:-:S04]  /*01a0*/  FSETP.NEU.AND P1, PT, R4, 1, PT ;  /* 0x3f8000000400780b */ /* 0x001fc80003f2d000 */
[----:B------:R-:W-:Y:S09]  /*01b0*/  @!P0 BRA `(.L_x_1) ;  /* 0x0000000400048947 */ /* 0x000ff20003800000 */
[----:B------:R-:W-:-:S13]  /*01c0*/  FSETP.NAN.AND P0, PT, |R0|, |R0|, PT ;  /* 0x400000000000720b */ /* 0x000fda0003f08200 */
[----:B------:R-:W-:Y:S01]  /*01d0*/  @P0 FADD R5, R0, 2 ;  /* 0x4000000000050421 */ /* 0x000fe20000000000 */
[----:B------:R-:W-:Y:S06]  /*01e0*/  @P0 BRA `(.L_x_1) ;  /* 0x0000000000f80947 */ /* 0x000fec0003800000 */
[C---:B------:R-:W-:Y:S01]  /*01f0*/  FMUL R5, |R0|.reuse, 16777216 ;  /* 0x4b80000000057820 */ /* 0x040fe20000400200 */
[----:B------:R-:W-:Y:S01]  /*0200*/  FSETP.GEU.AND P0, PT, |R0|, 1.175494350822287508e-38, PT ;  /* 0x008000000000780b */ /* 0x000fe20003f0e200 */
[----:B------:R-:W-:-:S03]  /*0210*/  HFMA2 R11, -RZ, RZ, 0.771484375, 0.21533203125 ;  /* 0x3a2c32e4ff0b7431 */ /* 0x000fc600000001ff */
[----:B------:R-:W-:-:S04]  /*0220*/  FSEL R5, R5, |R0|, !P0 ;  /* 0x4000000005057208 */ /* 0x000fc80004000000 */
[----:B------:R-:W-:-:S04]  /*0230*/  IADD3 R6, PT, PT, R5, -0x3f3504f3, RZ ;  /* 0xc0cafb0d05067810 */ /* 0x000fc80007ffe0ff */
[----:B------:R-:W-:-:S04]  /*0240*/  LOP3.LUT R6, R6, 0xff800000, RZ, 0xc0, !PT ;  /* 0xff80000006067812 */ /* 0x000fc800078ec0ff */
[-C--:B------:R-:W-:Y:S02]  /*0250*/  IADD3 R5, PT, PT, R5, -R6.reuse, RZ ;  /* 0x8000000605057210 */ /* 0x080fe40007ffe0ff */
[----:B------:R-:W-:-:S03]  /*0260*/  I2FP.F32.S32 R6, R6 ;  /* 0x0000000600067245 */ /* 0x000fc60000201400 */
[C---:B------:R-:W-:Y:S01]  /*0270*/  FADD R8, R5.reuse, 1 ;  /* 0x3f80000005087421 */ /* 0x040fe20000000000 */
[----:B------:R-:W-:Y:S01]  /*0280*/  FADD R7, R5, -1 ;  /* 0xbf80000005077421 */ /* 0x000fe20000000000 */
[----:B------:R-:W-:Y:S02]  /*0290*/  FSEL R5, RZ, -24, P0 ;  /* 0xc1c00000ff057808 */ /* 0x000fe40000000000 */
[----:B------:R-:W-:Y:S01]  /*02a0*/  FSETP.NEU.AND P0, PT, |R0|, +INF , PT ;  /* 0x7f8000000000780b */ /* 0x000fe20003f0d200 */
[----:B------:R-:W-:Y:S01]  /*02b0*/  FADD R9, R7, R7 ;  /* 0x0000000707097221 */ /* 0x000fe20000000000 */
[----:B------:R-:W0:Y:S01]  /*02c0*/  MUFU.RCP R8, R8 ;  /* 0x0000000800087308 */ /* 0x000e220000001000 */
[----:B------:R-:W-:Y:S01]  /*02d0*/  FFMA R5, R6, 1.1920928955078125e-07, R5 ;  /* 0x3400000006057823 */ /* 0x000fe20000000005 */
[----:B------:R-:W-:-:S13]  /*02e0*/  FSETP.NEU.AND P0, PT, R0, RZ, P0 ;  /* 0x000000ff0000720b */ /* 0x000fda000070d000 */
[----:B------:R-:W-:Y:S01]  /*02f0*/  @!P0 FADD R0, R0, R0 ;  /* 0x0000000000008221 */ /* 0x000fe20000000000 */
[----:B0-----:R-:W-:-:S04]  /*0300*/  FMUL R10, R8, R9 ;  /* 0x00000009080a7220 */ /* 0x001fc80000400000 */
[----:B------:R-:W-:Y:S01]  /*0310*/  FADD R9, R7, -R10 ;  /* 0x8000000a07097221 */ /* 0x000fe20000000000 */
[CC--:B------:R-:W-:Y:S01]  /*0320*/  FMUL R6, R10.reuse, R10.reuse ;  /* 0x0000000a0a067220 */ /* 0x0c0fe20000400000 */
[----:B------:R-:W-:Y:S02]  /*0330*/  FFMA R14, R10, 1.4426950216293334961, R5 ;  /* 0x3fb8aa3b0a0e7823 */ /* 0x000fe40000000005 */
[----:B------:R-:W-:Y:S01]  /*0340*/  FADD R12, R9, R9 ;  /* 0x00000009090c7221 */ /* 0x000fe20000000000 */
[C---:B------:R-:W-:Y:S01]  /*0350*/  FFMA R9, R6.reuse, R11, 0.0032181653659790754318 ;  /* 0x3b52e7db06097423 */ /* 0x040fe2000000000b */
[----:B------:R-:W-:Y:S02]  /*0360*/  FADD R5, R5, -R14 ;  /* 0x8000000e05057221 */ /* 0x000fe40000000000 */
[----:B------:R-:W-:Y:S01]  /*0370*/  FFMA R7, R7, -R10, R12 ;  /* 0x8000000a07077223 */ /* 0x000fe2000000000c */
[----:B------:R-:W-:Y:S01]  /*0380*/  FFMA R9, R6, R9, 0.018033718690276145935 ;  /* 0x3c93bb7306097423 */ /* 0x000fe20000000009 */
[----:B------:R-:W-:-:S02]  /*0390*/  FFMA R12, R10, 1.4426950216293334961, R5 ;  /* 0x3fb8aa3b0a0c7823 */ /* 0x000fc40000000005 */
[----:B------:R-:W-:Y:S01]  /*03a0*/  FMUL R7, R8, R7 ;  /* 0x0000000708077220 */ /* 0x000fe20000400000 */
[----:B------:R-:W-:-:S03]  /*03b0*/  FFMA R9, R6, R9, 0.12022458761930465698 ;  /* 0x3df6384f06097423 */ /* 0x000fc60000000009 */
[----:B------:R-:W-:Y:S01]  /*03c0*/  FFMA R5, R7, 1.4426950216293334961, R12 ;  /* 0x3fb8aa3b07057823 */ /* 0x000fe2000000000c */
[----:B------:R-:W-:-:S03]  /*03d0*/  FMUL R9, R6, R9 ;  /* 0x0000000906097220 */ /* 0x000fc60000400000 */
[----:B------:R-:W-:Y:S01]  /*03e0*/  FFMA R8, R10, 1.9251366722983220825e-08, R5 ;  /* 0x32a55e340a087823 */ /* 0x000fe20000000005 */
[----:B------:R-:W-:-:S04]  /*03f0*/  FMUL R6, R9, 3 ;  /* 0x4040000009067820 */ /* 0x000fc80000400000 */
[----:B------:R-:W-:Y:S01]  /*0400*/  FFMA R6, R7, R6, R8 ;  /* 0x0000000607067223 */ /* 0x000fe20000000008 */
[----:B------:R-:W-:-:S03]  /*0410*/  MOV R8, 0x391fcb8e ;  /* 0x391fcb8e00087802 */ /* 0x000fc60000000f00 */
[----:B------:R-:W-:-:S04]  /*0420*/  FFMA R9, R10, R9, R6 ;  /* 0x000000090a097223 */ /* 0x000fc80000000006 */
[----:B------:R-:W-:-:S04]  /*0430*/  FADD R5, R14, R9 ;  /* 0x000000090e057221 */ /* 0x000fc80000000000 */
[----:B------:R-:W-:Y:S01]  /*0440*/  FMUL R6, R5, 2 ;  /* 0x4000000005067820 */ /* 0x000fe20000400000 */
[----:B------:R-:W-:-:S03]  /*0450*/  FADD R14, -R14, R5 ;  /* 0x000000050e0e7221 */ /* 0x000fc60000000100 */
[----:B------:R-:W0:Y:S01]  /*0460*/  FRND R7, R6 ;  /* 0x0000000600077307 */ /* 0x000e220000201000 */
[----:B------:R-:W-:Y:S01]  /*0470*/  FADD R14, R9, -R14 ;  /* 0x8000000e090e7221 */ /* 0x000fe20000000000 */
[----:B------:R-:W-:Y:S01]  /*0480*/  FFMA R5, R5, 2, -R6 ;  /* 0x4000000005057823 */ /* 0x000fe20000000806 */
[----:B------:R-:W-:-:S03]  /*0490*/  FSETP.GT.AND P4, PT, |R6|, 152, PT ;  /* 0x431800000600780b */ /* 0x000fc60003f84200 */
[----:B------:R-:W-:Y:S01]  /*04a0*/  FFMA R14, R14, 2, R5 ;  /* 0x400000000e0e7823 */ /* 0x000fe20000000005 */
[----:B0-----:R-:W-:Y:S01]  /*04b0*/  FADD R5, R6, -R7 ;  /* 0x8000000706057221 */ /* 0x001fe20000000000 */
[----:B------:R-:W-:-:S03]  /*04c0*/  FSETP.GT.AND P3, PT, R7, RZ, PT ;  /* 0x000000ff0700720b */ /* 0x000fc60003f64000 */
[----:B------:R-:W-:Y:S01]  /*04d0*/  FADD R5, R5, R14 ;  /* 0x0000000e05057221 */ /* 0x000fe20000000000 */
[----:B------:R-:W-:Y:S02]  /*04e0*/  SEL R7, RZ, 0x83000000, P3 ;  /* 0x83000000ff077807 */ /* 0x000fe40001800000 */
[----:B------:R-:W-:Y:S01]  /*04f0*/  FSETP.GEU.AND P3, PT, R6, RZ, PT ;  /* 0x000000ff0600720b */ /* 0x000fe20003f6e000 */
[----:B------:R-:W-:Y:S01]  /*0500*/  FFMA R8, R5, R8, 0.0013391353422775864601 ;  /* 0x3aaf85ed05087423 */ /* 0x000fe20000000008 */
[----:B------:R-:W-:-:S03]  /*0510*/  IADD3 R9, PT, PT, R7, 0x7f000000, RZ ;  /* 0x7f00000007097810 */ /* 0x000fc60007ffe0ff */
[C---:B------:R-:W-:Y:S02]  /*0520*/  FFMA R10, R5.reuse, R8, 0.0096188392490148544312 ;  /* 0x3c1d9856050a7423 */ /* 0x040fe40000000008 */
[----:B------:R-:W0:Y:S02]  /*0530*/  F2I.NTZ R8, R6 ;  /* 0x0000000600087305 */ /* 0x000e240000203100 */
[----:B------:R-:W-:-:S04]  /*0540*/  FFMA R10, R5, R10, 0.055503588169813156128 ;  /* 0x3d6357bb050a7423 */ /* 0x000fc8000000000a */
[----:B------:R-:W-:-:S04]  /*0550*/  FFMA R10, R5, R10, 0.24022644758224487305 ;  /* 0x3e75fdec050a7423 */ /* 0x000fc8000000000a */
[----:B------:R-:W-:-:S04]  /*0560*/  FFMA R10, R5, R10, 0.69314718246459960938 ;  /* 0x3f317218050a7423 */ /* 0x000fc8000000000a */
[----:B------:R-:W-:Y:S01]  /*0570*/  FFMA R10, R5, R10, 1 ;  /* 0x3f800000050a7423 */ /* 0x000fe2000000000a */
[----:B0-----:R-:W-:Y:S02]  /*0580*/  LEA R8, R8, -R7, 0x17 ;  /* 0x8000000708087211 */ /* 0x001fe400078eb8ff */
[----:B------:R-:W-:Y:S01]  /*0590*/  FSEL R5, RZ, +INF , !P3 ;  /* 0x7f800000ff057808 */ /* 0x000fe20005800000 */
[----:B------:R-:W-:-:S04]  /*05a0*/  FMUL R9, R9, R10 ;  /* 0x0000000a09097220 */ /* 0x000fc80000400000 */
[----:B------:R-:W-:Y:S01]  /*05b0*/  @!P4 FMUL R5, R8, R9 ;  /* 0x000000090805c220 */ /* 0x000fe20000400000 */
[----:B------:R-:W-:-:S07]  /*05c0*/  @!P0 LOP3.LUT R5, R0, 0x7fffffff, RZ, 0xc0, !PT ;  /* 0x7fffffff00058812 */ /* 0x000fce00078ec0ff */
.L_x_1:
[----:B------:R-:W-:Y:S05]  /*05d0*/  BSYNC.RECONVERGENT B0 ;  /* 0x0000000000007941 */ /* 0x000fea0003800200 */
.L_x_0:
[----:B------:R-:W-:Y:S01]  /*05e0*/  BSSY.RECONVERGENT B0, `(.L_x_2) ;  /* 0x0000045000007945 */ /* 0x000fe20003800200 */
[----:B------:R-:W-:Y:S01]  /*05f0*/  HFMA2 R0, -RZ, RZ, 1.875, 0 ;  /* 0x3f800000ff007431 */ /* 0x000fe200000001ff */
[----:B------:R-:W-:Y:S02]  /*0600*/  MOV R6, 0x3f800000 ;  /* 0x3f80000000067802 */ /* 0x000fe40000000f00 */
[----:B------:R-:W-:Y:S05]  /*0610*/  @!P2 BRA `(.L_x_3) ;  /* 0x000000040004a947 */ /* 0x000fea0003800000 */
        /* <DEDUP_REMOVED lines=22> */
[C---:B------:R-:W-:Y:S01]  /*0780*/  FMUL R11, R10.reuse, R10 ;  /* 0x0000000a0a0b7220 */ /* 0x040fe20000400000 */
[----:B------:R-:W-:Y:S02]  /*0790*/  FFMA R6, R10, 1.4426950216293334961, R7 ;  /* 0x3fb8aa3b0a067823 */ /* 0x000fe40000000007 */
[----:B------:R-:W-:Y:S01]  /*07a0*/  FADD R13, R12, R12 ;  /* 0x0000000c0c0d7221 */ /* 0x000fe20000000000 */
[----:B------:R-:W-:Y:S01]  /*07b0*/  FFMA R12, R11, R14, 0.0032181653659790754318 ;  /* 0x3b52e7db0b0c7423 */ /* 0x000fe2000000000e */
        /* <DEDUP_REMOVED lines=10> */
[----:B------:R-:W-:-:S04]  /*0860*/  FFMA R8, R8, R7, R9 ;  /* 0x0000000708087223 */ /* 0x000fc80000000009 */
[----:B------:R-:W-:-:S04]  /*0870*/  FFMA R11, R10, R11, R8 ;  /* 0x0000000b0a0b7223 */ /* 0x000fc80000000008 */
[----:B------:R-:W-:-:S04]  /*0880*/  FADD R7, R6, R11 ;  /* 0x0000000b06077221 */ /* 0x000fc80000000000 */
[----:B------:R-:W-:Y:S01]  /*0890*/  FMUL R8, R7, 2 ;  /* 0x4000000007087820 */ /* 0x000fe20000400000 */
[----:B------:R-:W-:-:S03]  /*08a0*/  FADD R6, -R6, R7 ;  /* 0x0000000706067221 */ /* 0x000fc60000000100 */
[----:B------:R-:W0:Y:S01]  /*08b0*/  FRND R9, R8 ;  /* 0x0000000800097307 */ /* 0x000e220000201000 */
[----:B------:R-:W-:Y:S01]  /*08c0*/  FADD R6, R11, -R6 ;  /* 0x800000060b067221 */ /* 0x000fe20000000000 */
[----:B------:R-:W-:Y:S01]  /*08d0*/  FFMA R7, R7, 2, -R8 ;  /* 0x4000000007077823 */ /* 0x000fe20000000808 */
[----:B------:R-:W-:Y:S02]  /*08e0*/  MOV R11, 0x391fcb8e ;  /* 0x391fcb8e000b7802 */ /* 0x000fe40000000f00 */
[----:B------:R-:W-:Y:S01]  /*08f0*/  FSETP.GT.AND P3, PT, |R8|, 152, PT ;  /* 0x431800000800780b */ /* 0x000fe20003f64200 */
[----:B------:R-:W-:Y:S02]  /*0900*/  FFMA R7, R6, 2, R7 ;  /* 0x4000000006077823 */ /* 0x000fe40000000007 */
[----:B------:R-:W1:Y:S01]  /*0910*/  F2I.NTZ R10, R8 ;  /* 0x00000008000a7305 */ /* 0x000e620000203100 */
[----:B0-----:R-:W-:Y:S01]  /*0920*/  FADD R6, R8, -R9 ;  /* 0x8000000908067221 */ /* 0x001fe20000000000 */
[----:B------:R-:W-:-:S03]  /*0930*/  FSETP.GT.AND P2, PT, R9, RZ, PT ;  /* 0x000000ff0900720b */ /* 0x000fc60003f44000 */
[----:B------:R-:W-:-:S04]  /*0940*/  FADD R6, R6, R7 ;  /* 0x0000000706067221 */ /* 0x000fc80000000000 */
[----:B------:R-:W-:-:S04]  /*0950*/  FFMA R7, R6, R11, 0.0013391353422775864601 ;  /* 0x3aaf85ed06077423 */ /* 0x000fc8000000000b */
[----:B------:R-:W-:-:S04]  /*0960*/  FFMA R7, R6, R7, 0.0096188392490148544312 ;  /* 0x3c1d985606077423 */ /* 0x000fc80000000007 */
[----:B------:R-:W-:-:S04]  /*0970*/  FFMA R7, R6, R7, 0.055503588169813156128 ;  /* 0x3d6357bb06077423 */ /* 0x000fc80000000007 */
[----:B------:R-:W-:Y:S01]  /*0980*/  FFMA R9, R6, R7, 0.24022644758224487305 ;  /* 0x3e75fdec06097423 */ /* 0x000fe20000000007 */
[----:B------:R-:W-:Y:S02]  /*0990*/  SEL R7, RZ, 0x83000000, P2 ;  /* 0x83000000ff077807 */ /* 0x000fe40001000000 */
[----:B------:R-:W-:Y:S01]  /*09a0*/  FSETP.GEU.AND P2, PT, R8, RZ, PT ;  /* 0x000000ff0800720b */ /* 0x000fe20003f4e000 */
[----:B------:R-:W-:Y:S01]  /*09b0*/  FFMA R11, R6, R9, 0.69314718246459960938 ;  /* 0x3f317218060b7423 */ /* 0x000fe20000000009 */
[----:B------:R-:W-:Y:S02]  /*09c0*/  IADD3 R9, PT, PT, R7, 0x7f000000, RZ ;  /* 0x7f00000007097810 */ /* 0x000fe40007ffe0ff */
[----:B-1----:R-:W-:Y:S01]  /*09d0*/  LEA R10, R10, -R7, 0x17 ;  /* 0x800000070a0a7211 */ /* 0x002fe200078eb8ff */
[----:B------:R-:W-:Y:S01]  /*09e0*/  FFMA R8, R6, R11, 1 ;  /* 0x3f80000006087423 */ /* 0x000fe2000000000b */
[----:B------:R-:W-:-:S03]  /*09f0*/  FSEL R6, RZ, +INF , !P2 ;  /* 0x7f800000ff067808 */ /* 0x000fc60005000000 */
[----:B------:R-:W-:-:S04]  /*0a00*/  FMUL R9, R9, R8 ;  /* 0x0000000809097220 */ /* 0x000fc80000400000 */
[----:B------:R-:W-:Y:S01]  /*0a10*/  @!P3 FMUL R6, R10, R9 ;  /* 0x000000090a06b220 */ /* 0x000fe20000400000 */
[----:B------:R-:W-:-:S07]  /*0a20*/  @!P0 LOP3.LUT R6, R3, 0x7fffffff, RZ, 0xc0, !PT ;  /* 0x7fffffff03068812 */ /* 0x000fce00078ec0ff */
.L_x_3:
[----:B------:R-:W-:Y:S05]  /*0a30*/  BSYNC.RECONVERGENT B0 ;  /* 0x0000000000007941 */ /* 0x000fea0003800200 */
.L_x_2:
[----:B------:R-:W-:Y:S04]  /*0a40*/  BSSY.RECONVERGENT B0, `(.L_x_4) ;  /* 0x0000043000007945 */ /* 0x000fe80003800200 */
        /* <DEDUP_REMOVED lines=38> */
[----:B------:R-:W-:Y:S01]  /*0cb0*/  FFMA R12, R9, R12, R7 ;  /* 0x0000000c090c7223 */ /* 0x000fe20000000007 */
[----:B------:R-:W-:-:S03]  /*0cc0*/  MOV R7, 0x391fcb8e ;  /* 0x391fcb8e00077802 */ /* 0x000fc60000000f00 */
[----:B------:R-:W-:-:S04]  /*0cd0*/  FADD R0, R11, R12 ;  /* 0x0000000c0b007221 */ /* 0x000fc80000000000 */
[----:B------:R-:W-:Y:S01]  /*0ce0*/  FMUL R3, R0, 2 ;  /* 0x4000000000037820 */ /* 0x000fe20000400000 */
[----:B------:R-:W-:-:S03]  /*0cf0*/  FADD R11, -R11, R0 ;  /* 0x000000000b0b7221 */ /* 0x000fc60000000100 */
[----:B------:R-:W0:Y:S01]  /*0d00*/  FRND R8, R3 ;  /* 0x0000000300087307 */ /* 0x000e220000201000 */
[----:B------:R-:W-:Y:S01]  /*0d10*/  FADD R11, R12, -R11 ;  /* 0x8000000b0c0b7221 */ /* 0x000fe20000000000 */
[----:B------:R-:W-:Y:S01]  /*0d20*/  FFMA R0, R0, 2, -R3 ;  /* 0x4000000000007823 */ /* 0x000fe20000000803 */
[----:B------:R-:W-:-:S03]  /*0d30*/  FSETP.GT.AND P2, PT, |R3|, 152, PT ;  /* 0x431800000300780b */ /* 0x000fc60003f44200 */
        /* <DEDUP_REMOVED lines=8> */
[C---:B------:R-:W-:Y:S01]  /*0dc0*/  FFMA R9, R0.reuse, R7, 0.24022644758224487305 ;  /* 0x3e75fdec00097423 */ /* 0x040fe20000000007 */
        /* <DEDUP_REMOVED lines=10> */
.L_x_5:
[----:B------:R-:W-:Y:S05]  /*0e70*/  BSYNC.RECONVERGENT B0 ;  /* 0x0000000000007941 */ /* 0x000fea0003800200 */
.L_x_4:
[----:B------:R-:W-:Y:S01]  /*0e80*/  F2F.F64.F32 R6, R6 ;  /* 0x0000000600067310 */ /* 0x000fe20000201800 */
[----:B------:R-:W-:Y:S07]  /*0e90*/  BSSY.RECONVERGENT B0, `(.L_x_6) ;  /* 0x0000012000007945 */ /* 0x000fee0003800200 */
[----:B------:R-:W0:Y:S08]  /*0ea0*/  F2F.F64.F32 R4, R5 ;  /* 0x0000000500047310 */ /* 0x000e300000201800 */
[----:B------:R-:W1:Y:S01]  /*0eb0*/  F2F.F64.F32 R8, R0 ;  /* 0x0000000000087310 */ /* 0x000e620000201800 */
[----:B0-----:R-:W-:-:S08]  /*0ec0*/  DADD R10, R6, R4 ;  /* 0x00000000060a7229 */ /* 0x001fd00000000004 */
[----:B-1----:R-:W-:-:S10]  /*0ed0*/  DADD R8, R8, R10 ;  /* 0x0000000008087229 */ /* 0x002fd4000000000a */
[----:B------:R-:W0:Y:S02]  /*0ee0*/  F2F.F32.F64 R9, R8 ;  /* 0x0000000800097310 */ /* 0x000e240000301000 */
[----:B0-----:R-:W-:-:S06]  /*0ef0*/  IADD3 R3, PT, PT, R9, -0xd000000, RZ ;  /* 0xf300000009037810 */ /* 0x001fcc0007ffe0ff */
[----:B------:R0:W1:Y:S01]  /*0f00*/  MUFU.RSQ R10, R9 ;  /* 0x00000009000a7308 */ /* 0x0000620000001400 */
[----:B------:R-:W-:-:S13]  /*0f10*/  ISETP.GT.U32.AND P0, PT, R3, 0x727fffff, PT ;  /* 0x727fffff0300780c */ /* 0x000fda0003f04070 */
[----:B0-----:R-:W-:Y:S05]  /*0f20*/  @!P0 BRA `(.L_x_7) ;  /* 0x0000000000108947 */ /* 0x001fea0003800000 */
[----:B------:R-:W-:-:S07]  /*0f30*/  MOV R8, 0xf50 ;  /* 0x00000f5000087802 */ /* 0x000fce0000000f00 */
[----:B-1----:R-:W-:Y:S05]  /*0f40*/  CALL.REL.NOINC `($__internal_0_$__cuda_sm20_sqrt_rn_f32_slowpath) ;  /* 0x0000000000307944 */ /* 0x002fea0003c00000 */
[----:B------:R-:W-:Y:S01]  /*0f50*/  MOV R4, R3 ;  /* 0x0000000300047202 */ /* 0x000fe20000000f00 */
[----:B------:R-:W-:Y:S06]  /*0f60*/  BRA `(.L_x_8) ;  /* 0x0000000000107947 */ /* 0x000fec0003800000 */
.L_x_7:
[----:B-1----:R-:W-:Y:S01]  /*0f70*/  FMUL.FTZ R4, R9, R10 ;  /* 0x0000000a09047220 */ /* 0x002fe20000410000 */
[----:B------:R-:W-:-:S03]  /*0f80*/  FMUL.FTZ R0, R10, 0.5 ;  /* 0x3f0000000a007820 */ /* 0x000fc60000410000 */
[----:B------:R-:W-:-:S04]  /*0f90*/  FFMA R3, -R4, R4, R9 ;  /* 0x0000000404037223 */ /* 0x000fc80000000109 */
[----:B------:R-:W-:-:S07]  /*0fa0*/  FFMA R4, R3, R0, R4 ;  /* 0x0000000003047223 */ /* 0x000fce0000000004 */
.L_x_8:
[----:B------:R-:W-:Y:S05]  /*0fb0*/  BSYNC.RECONVERGENT B0 ;  /* 0x0000000000007941 */ /* 0x000fea0003800200 */
.L_x_6:
[----:B------:R-:W0:Y:S01]  /*0fc0*/  LDC.64 R6, c[0x0][0x390] ;  /* 0x0000e400ff067b82 */ /* 0x000e220000000a00 */
[----:B------:R-:W1:Y:S01]  /*0fd0*/  F2F.F64.F32 R4, R4 ;  /* 0x0000000400047310 */ /* 0x000e620000201800 */
[----:B0-----:R-:W-:-:S05]  /*0fe0*/  IMAD.WIDE R2, R2, 0x8, R6 ;  /* 0x0000000802027825 */ /* 0x001fca00078e0206 */
[----:B-1----:R-:W-:Y:S01]  /*0ff0*/  STG.E.64 desc[UR4][R2.64], R4 ;  /* 0x0000000402007986 */ /* 0x002fe2000c101b04 */
[----:B------:R-:W-:Y:S05]  /*1000*/  EXIT ;  /* 0x000000000000794d */ /* 0x000fea0003800000 */
        .weak           $__internal_0_$__cuda_sm20_sqrt_rn_f32_slowpath
        .type           $__internal_0_$__cuda_sm20_sqrt_rn_f32_slowpath,@function
        .size           $__internal_0_$__cuda_sm20_sqrt_rn_f32_slowpath,(.L_x_11 - $__internal_0_$__cuda_sm20_sqrt_rn_f32_slowpath)
$__internal_0_$__cuda_sm20_sqrt_rn_f32_slowpath:
[----:B------:R-:W-:-:S13]  /*1010*/  LOP3.LUT P0, RZ, R9, 0x7fffffff, RZ, 0xc0, !PT ;  /* 0x7fffffff09ff7812 */ /* 0x000fda000780c0ff */
[----:B------:R-:W-:Y:S01]  /*1020*/  @!P0 MOV R3, R9 ;  /* 0x0000000900038202 */ /* 0x000fe20000000f00 */
[----:B------:R-:W-:Y:S06]  /*1030*/  @!P0 BRA `(.L_x_9) ;  /* 0x0000000000448947 */ /* 0x000fec0003800000 */
[----:B------:R-:W-:Y:S02]  /*1040*/  FSETP.GEU.FTZ.AND P0, PT, R9, RZ, PT ;  /* 0x000000ff0900720b */ /* 0x000fe40003f1e000 */
[----:B------:R-:W-:-:S11]  /*1050*/  MOV R0, R9 ;  /* 0x0000000900007202 */ /* 0x000fd60000000f00 */
[----:B------:R-:W-:Y:S01]  /*1060*/  @!P0 MOV R3, 0x7fffffff ;  /* 0x7fffffff00038802 */ /* 0x000fe20000000f00 */
[----:B------:R-:W-:Y:S06]  /*1070*/  @!P0 BRA `(.L_x_9) ;  /* 0x0000000000348947 */ /* 0x000fec0003800000 */
[----:B------:R-:W-:-:S13]  /*1080*/  FSETP.GTU.FTZ.AND P0, PT, |R0|, +INF , PT ;  /* 0x7f8000000000780b */ /* 0x000fda0003f1c200 */
[----:B------:R-:W-:Y:S01]  /*1090*/  @P0 FADD.FTZ R3, R0, 1 ;  /* 0x3f80000000030421 */ /* 0x000fe20000010000 */
[----:B------:R-:W-:Y:S06]  /*10a0*/  @P0 BRA `(.L_x_9) ;  /* 0x0000000000280947 */ /* 0x000fec0003800000 */
[----:B------:R-:W-:-:S13]  /*10b0*/  FSETP.NEU.FTZ.AND P0, PT, |R0|, +INF , PT ;  /* 0x7f8000000000780b */ /* 0x000fda0003f1d200 */
[----:B------:R-:W-:-:S04]  /*10c0*/  @P0 FFMA R4, R0, 1.84467440737095516160e+19, RZ ;  /* 0x5f80000000040823 */ /* 0x000fc800000000ff */
[----:B------:R-:W0:Y:S02]  /*10d0*/  @P0 MUFU.RSQ R3, R4 ;  /* 0x0000000400030308 */ /* 0x000e240000001400 */
[----:B0-----:R-:W-:Y:S01]  /*10e0*/  @P0 FMUL.FTZ R5, R4, R3 ;  /* 0x0000000304050220 */ /* 0x001fe20000410000 */
[----:B------:R-:W-:Y:S01]  /*10f0*/  @P0 FMUL.FTZ R7, R3, 0.5 ;  /* 0x3f00000003070820 */ /* 0x000fe20000410000 */
[----:B------:R-:W-:Y:S02]  /*1100*/  @!P0 MOV R3, R0 ;  /* 0x0000000000038202 */ /* 0x000fe40000000f00 */
[----:B------:R-:W-:-:S04]  /*1110*/  @P0 FADD.FTZ R6, -R5, -RZ ;  /* 0x800000ff05060221 */ /* 0x000fc80000010100 */
[----:B------:R-:W-:-:S04]  /*1120*/  @P0 FFMA R6, R5, R6, R4 ;  /* 0x0000000605060223 */ /* 0x000fc80000000004 */
[----:B------:R-:W-:-:S04]  /*1130*/  @P0 FFMA R6, R6, R7, R5 ;  /* 0x0000000706060223 */ /* 0x000fc80000000005 */
[----:B------:R-:W-:-:S07]  /*1140*/  @P0 FMUL.FTZ R3, R6, 2.3283064365386962891e-10 ;  /* 0x2f80000006030820 */ /* 0x000fce0000410000 */
.L_x_9:
[----:B------:R-:W-:Y:S01]  /*1150*/  HFMA2 R5, -RZ, RZ, 0, 0 ;  /* 0x00000000ff057431 */ /* 0x000fe200000001ff */
[----:B------:R-:W-:-:S04]  /*1160*/  MOV R4, R8 ;  /* 0x0000000800047202 */ /* 0x000fc80000000f00 */
[----:B------:R-:W-:Y:S05]  /*1170*/  RET.REL.NODEC R4 `(_Z9cuda_normP5pointIdEiPd) ;  /* 0xffffffec04a07950 */ /* 0x000fea0003c3ffff */
.L_x_10:
[----:B------:R-:W-:-:S00]  /*1180*/  BRA `(.L_x_10) ;  /* 0xfffffffc00fc7947 */ /* 0x000fc0000383ffff */
[----:B------:R-:W-:-:S00]  /*1190*/  NOP ;  /* 0x0000000000007918 */ /* 0x000fc00000000000 */
        /* <DEDUP_REMOVED lines=14> */
.L_x_11:


//--------------------- .nv.shared.reserved.0     --------------------------
	.section	.nv.shared.reserved.0,"aw",@nobits
	.weak		__nv_reservedSMEM_offset_0_alias
	.size		__nv_reservedSMEM_offset_0_alias, 0, 64
	.other		__nv_reservedSMEM_offset_0_alias,@"STO_CUDA_RESERVED_SHARED STV_DEFAULT"
__nv_reservedSMEM_offset_0_alias:
	.zero		0
	.zero		64


//--------------------- .nv.constant0._Z9cuda_normP5pointIdEiPd --------------------------
	.section	.nv.constant0._Z9cuda_normP5pointIdEiPd,"a",@progbits
	.sectionflags	@""
	.align	4
.nv.constant0._Z9cuda_normP5pointIdEiPd:
	.zero		920


//--------------------- SYMBOLS --------------------------

	.type		.nv.reservedSmem.offset0,@object
	.size		.nv.reservedSmem.offset0,0x4
